//
// Generated by NVIDIA NVVM Compiler
//
// Compiler Build ID: CL-36424714
// Cuda compilation tools, release 13.0, V13.0.88
// Based on NVVM 20.0.0
//

.version 9.0
.target sm_100
.address_size 64

	// .globl	_Z13StencilKernelPfS_S_j
// _ZZ13StencilKernelPfS_S_jE10input_curr has been demoted

.visible .entry _Z13StencilKernelPfS_S_j(
	.param .u64 .ptr .align 1 _Z13StencilKernelPfS_S_j_param_0,
	.param .u64 .ptr .align 1 _Z13StencilKernelPfS_S_j_param_1,
	.param .u64 .ptr .align 1 _Z13StencilKernelPfS_S_j_param_2,
	.param .u32 _Z13StencilKernelPfS_S_j_param_3
)
{
	.reg .pred 	%p<54>;
	.reg .b32 	%r<47>;
	.reg .b32 	%f<52>;
	.reg .b64 	%rd<19>;
	// demoted variable
	.shared .align 4 .b8 _ZZ13StencilKernelPfS_S_jE10input_curr[64];
	ld.param.u64 	%rd4, [_Z13StencilKernelPfS_S_j_param_0];
	ld.param.u64 	%rd5, [_Z13StencilKernelPfS_S_j_param_1];
	ld.param.u64 	%rd6, [_Z13StencilKernelPfS_S_j_param_2];
	ld.param.u32 	%r17, [_Z13StencilKernelPfS_S_j_param_3];
	cvta.to.global.u64 	%rd1, %rd5;
	cvta.to.global.u64 	%rd2, %rd6;
	cvta.to.global.u64 	%rd3, %rd4;
	mov.u32 	%r18, %ctaid.z;
	shl.b32 	%r2, %r18, 1;
	mov.u32 	%r19, %ctaid.y;
	shl.b32 	%r20, %r19, 1;
	mov.u32 	%r3, %tid.y;
	add.s32 	%r21, %r20, %r3;
	add.s32 	%r5, %r21, -1;
	setp.ne.s32 	%p2, %r21, 0;
	mov.u32 	%r22, %ctaid.x;
	shl.b32 	%r23, %r22, 1;
	mov.u32 	%r6, %tid.x;
	add.s32 	%r7, %r6, -1;
	add.s32 	%r8, %r7, %r23;
	setp.ne.s32 	%p3, %r18, 0;
	add.s32 	%r9, %r2, -1;
	setp.lt.u32 	%p4, %r9, %r17;
	and.pred  	%p5, %p3, %p2;
	and.pred  	%p6, %p5, %p4;
	setp.lt.u32 	%p7, %r5, %r17;
	and.pred  	%p8, %p6, %p7;
	setp.gt.s32 	%p9, %r8, -1;
	setp.lt.u32 	%p10, %r8, %r17;
	and.pred  	%p1, %p9, %p10;
	and.pred  	%p12, %p8, %p1;
	not.pred 	%p13, %p12;
	@%p13 bra 	$L__BB0_2;
	mad.lo.s32 	%r24, %r17, %r9, %r5;
	mad.lo.s32 	%r25, %r24, %r17, %r8;
	mul.wide.u32 	%rd7, %r25, 4;
	add.s64 	%rd8, %rd3, %rd7;
	ld.global.f32 	%f49, [%rd8];
$L__BB0_2:
	setp.ne.s32 	%p14, %r21, 0;
	max.u32 	%r26, %r2, %r5;
	setp.lt.u32 	%p15, %r26, %r17;
	and.pred  	%p16, %p15, %p14;
	and.pred  	%p17, %p16, %p1;
	shl.b32 	%r27, %r3, 4;
	mov.u32 	%r28, _ZZ13StencilKernelPfS_S_jE10input_curr;
	add.s32 	%r29, %r28, %r27;
	shl.b32 	%r30, %r6, 2;
	add.s32 	%r10, %r29, %r30;
	not.pred 	%p18, %p17;
	@%p18 bra 	$L__BB0_4;
	mad.lo.s32 	%r31, %r17, %r2, %r5;
	mad.lo.s32 	%r32, %r31, %r17, %r8;
	mul.wide.u32 	%rd9, %r32, 4;
	add.s64 	%rd10, %rd3, %rd9;
	ld.global.f32 	%f9, [%rd10];
	st.shared.f32 	[%r10], %f9;
$L__BB0_4:
	setp.ne.s32 	%p19, %r21, 0;
	add.s32 	%r11, %r17, -1;
	add.s32 	%r33, %r3, -1;
	or.b32  	%r12, %r33, %r7;
	add.s32 	%r13, %r2, 1;
	max.u32 	%r34, %r13, %r5;
	setp.lt.u32 	%p20, %r34, %r17;
	and.pred  	%p21, %p20, %p19;
	and.pred  	%p22, %p21, %p1;
	not.pred 	%p23, %p22;
	@%p23 bra 	$L__BB0_6;
	mad.lo.s32 	%r35, %r13, %r17, %r5;
	mad.lo.s32 	%r36, %r35, %r17, %r8;
	mul.wide.u32 	%rd11, %r36, 4;
	add.s64 	%rd12, %rd3, %rd11;
	ld.global.f32 	%f51, [%rd12];
$L__BB0_6:
	setp.gt.u32 	%p24, %r12, 1;
	setp.ge.u32 	%p25, %r8, %r11;
	setp.lt.s32 	%p26, %r8, 1;
	setp.ge.u32 	%p27, %r5, %r11;
	setp.lt.u32 	%p28, %r21, 2;
	setp.eq.s32 	%p29, %r18, 0;
	bar.sync 	0;
	mad.lo.s32 	%r14, %r2, %r17, %r5;
	setp.ge.u32 	%p30, %r2, %r11;
	or.pred  	%p31, %p29, %p30;
	or.pred  	%p32, %p28, %p31;
	or.pred  	%p33, %p32, %p27;
	or.pred  	%p34, %p33, %p26;
	or.pred  	%p35, %p25, %p34;
	or.pred  	%p36, %p35, %p24;
	@%p36 bra 	$L__BB0_8;
	ld.global.f32 	%f11, [%rd2];
	ld.shared.f32 	%f12, [%r10];
	ld.global.f32 	%f13, [%rd2+4];
	ld.shared.f32 	%f14, [%r10+-4];
	mul.f32 	%f15, %f13, %f14;
	fma.rn.f32 	%f16, %f11, %f12, %f15;
	ld.global.f32 	%f17, [%rd2+8];
	ld.shared.f32 	%f18, [%r10+4];
	fma.rn.f32 	%f19, %f17, %f18, %f16;
	ld.global.f32 	%f20, [%rd2+12];
	ld.shared.f32 	%f21, [%r10+-16];
	fma.rn.f32 	%f22, %f20, %f21, %f19;
	ld.global.f32 	%f23, [%rd2+16];
	ld.shared.f32 	%f24, [%r10+16];
	fma.rn.f32 	%f25, %f23, %f24, %f22;
	ld.global.f32 	%f26, [%rd2+20];
	fma.rn.f32 	%f27, %f49, %f26, %f25;
	ld.global.f32 	%f28, [%rd2+24];
	fma.rn.f32 	%f29, %f51, %f28, %f27;
	mad.lo.s32 	%r38, %r14, %r17, %r8;
	mul.wide.u32 	%rd13, %r38, 4;
	add.s64 	%rd14, %rd1, %rd13;
	st.global.f32 	[%rd14], %f29;
$L__BB0_8:
	setp.ne.s32 	%p37, %r21, 0;
	bar.sync 	0;
	ld.shared.f32 	%f5, [%r10];
	st.shared.f32 	[%r10], %f51;
	add.s32 	%r39, %r2, 2;
	max.u32 	%r40, %r39, %r5;
	setp.lt.u32 	%p38, %r40, %r17;
	and.pred  	%p39, %p38, %p37;
	setp.gt.s32 	%p40, %r8, -1;
	setp.lt.u32 	%p41, %r8, %r17;
	and.pred  	%p42, %p40, %p41;
	and.pred  	%p43, %p39, %p42;
	not.pred 	%p44, %p43;
	@%p44 bra 	$L__BB0_10;
	shl.b32 	%r41, %r17, 1;
	add.s32 	%r42, %r14, %r41;
	mad.lo.s32 	%r43, %r42, %r17, %r8;
	mul.wide.u32 	%rd15, %r43, 4;
	add.s64 	%rd16, %rd3, %rd15;
	ld.global.f32 	%f51, [%rd16];
$L__BB0_10:
	setp.gt.u32 	%p45, %r12, 1;
	setp.ge.u32 	%p46, %r8, %r11;
	setp.lt.s32 	%p47, %r8, 1;
	setp.lt.u32 	%p48, %r21, 2;
	bar.sync 	0;
	add.s32 	%r45, %r14, %r17;
	mad.lo.s32 	%r15, %r45, %r17, %r8;
	max.u32 	%r46, %r13, %r5;
	setp.ge.u32 	%p49, %r46, %r11;
	or.pred  	%p50, %p49, %p48;
	or.pred  	%p51, %p50, %p47;
	or.pred  	%p52, %p46, %p51;
	or.pred  	%p53, %p52, %p45;
	@%p53 bra 	$L__BB0_12;
	ld.global.f32 	%f30, [%rd2];
	ld.shared.f32 	%f31, [%r10];
	ld.global.f32 	%f32, [%rd2+4];
	ld.shared.f32 	%f33, [%r10+-4];
	mul.f32 	%f34, %f32, %f33;
	fma.rn.f32 	%f35, %f30, %f31, %f34;
	ld.global.f32 	%f36, [%rd2+8];
	ld.shared.f32 	%f37, [%r10+4];
	fma.rn.f32 	%f38, %f36, %f37, %f35;
	ld.global.f32 	%f39, [%rd2+12];
	ld.shared.f32 	%f40, [%r10+-16];
	fma.rn.f32 	%f41, %f39, %f40, %f38;
	ld.global.f32 	%f42, [%rd2+16];
	ld.shared.f32 	%f43, [%r10+16];
	fma.rn.f32 	%f44, %f42, %f43, %f41;
	ld.global.f32 	%f45, [%rd2+20];
	fma.rn.f32 	%f46, %f5, %f45, %f44;
	ld.global.f32 	%f47, [%rd2+24];
	fma.rn.f32 	%f48, %f51, %f47, %f46;
	mul.wide.u32 	%rd17, %r15, 4;
	add.s64 	%rd18, %rd1, %rd17;
	st.global.f32 	[%rd18], %f48;
$L__BB0_12:
	bar.sync 	0;
	st.shared.f32 	[%r10], %f51;
	ret;

}


// ===== COMPILED SASS (sm_100) =====

	.target	sm_100

	.elftype	@"ET_EXEC"


//--------------------- .note.nv.tkinfo           --------------------------
	.section	.note.nv.tkinfo,"",@"SHT_NOTE"
	.sectionflags	@"SHF_NOTE_NV_TKINFO"
	.tkinfo
        /*0018*/ 	.word	0x00000002
        /*0030*/ 	.string	""
        /*0030*/ 	.string	"ptxas"
        /*0030*/ 	.string	"Cuda compilation tools, release 13.0, V13.0.88"
        /*0030*/ 	.string	"Build cuda_13.0.r13.0/compiler.36424714_0"
        /*0030*/ 	.string	"-arch sm_100 -m 64 "



//--------------------- .note.nv.cuinfo           --------------------------
	.section	.note.nv.cuinfo,"",@"SHT_NOTE"
	.sectionflags	@"SHF_NOTE_NV_CUINFO"
        /*0018*/ 	.short	0x0002
        /*001a*/ 	.short	0x0064
        /*001c*/ 	.short	0x0082
	.zero		2


//--------------------- .nv.info                  --------------------------
	.section	.nv.info,"",@"SHT_CUDA_INFO"
	.align	4


	//----- nvinfo : EIATTR_REGCOUNT
	.align		4
        /*0000*/ 	.byte	0x04, 0x2f
        /*0002*/ 	.short	(.L_1 - .L_0)
	.align		4
.L_0:
        /*0004*/ 	.word	index@(_Z13StencilKernelPfS_S_j)
        /*0008*/ 	.word	0x0000001e


	//----- nvinfo : EIATTR_FRAME_SIZE
	.align		4
.L_1:
        /*000c*/ 	.byte	0x04, 0x11
        /*000e*/ 	.short	(.L_3 - .L_2)
	.align		4
.L_2:
        /*0010*/ 	.word	index@(_Z13StencilKernelPfS_S_j)
        /*0014*/ 	.word	0x00000000


	//----- nvinfo : EIATTR_MIN_STACK_SIZE
	.align		4
.L_3:
        /*0018*/ 	.byte	0x04, 0x12
        /*001a*/ 	.short	(.L_5 - .L_4)
	.align		4
.L_4:
        /*001c*/ 	.word	index@(_Z13StencilKernelPfS_S_j)
        /*0020*/ 	.word	0x00000000
.L_5:


//--------------------- .nv.compat                --------------------------
	.section	.nv.compat,"",@"SHT_CUDA_COMPAT_INFO"
	.align	4
        /*0000*/ 	.byte	0x02, 0x09, 0x00, 0x00, 0x02, 0x02, 0x01, 0x00, 0x02, 0x05, 0x05, 0x00, 0x03, 0x07, 0x01, 0x01
        /*0010*/ 	.byte	0x02, 0x03, 0x00, 0x00, 0x02, 0x06, 0x01, 0x00, 0x04, 0x0b, 0x08, 0x00, 0x09, 0x00, 0x00, 0x00
        /*0020*/ 	.byte	0x00, 0x00, 0x00, 0x00


//--------------------- .nv.info._Z13StencilKernelPfS_S_j --------------------------
	.section	.nv.info._Z13StencilKernelPfS_S_j,"",@"SHT_CUDA_INFO"
	.sectionflags	@""
	.align	4


	//----- nvinfo : EIATTR_CUDA_API_VERSION
	.align		4
        /*0000*/ 	.byte	0x04, 0x37
        /*0002*/ 	.short	(.L_7 - .L_6)
.L_6:
        /*0004*/ 	.word	0x00000082


	//----- nvinfo : EIATTR_KPARAM_INFO
	.align		4
.L_7:
        /*0008*/ 	.byte	0x04, 0x17
        /*000a*/ 	.short	(.L_9 - .L_8)
.L_8:
        /*000c*/ 	.word	0x00000000
        /*0010*/ 	.short	0x0003
        /*0012*/ 	.short	0x0018
        /*0014*/ 	.byte	0x00, 0xf0, 0x11, 0x00


	//----- nvinfo : EIATTR_KPARAM_INFO
	.align		4
.L_9:
        /*0018*/ 	.byte	0x04, 0x17
        /*001a*/ 	.short	(.L_11 - .L_10)
.L_10:
        /*001c*/ 	.word	0x00000000
        /*0020*/ 	.short	0x0002
        /*0022*/ 	.short	0x0010
        /*0024*/ 	.byte	0x00, 0xf5, 0x21, 0x00


	//----- nvinfo : EIATTR_KPARAM_INFO
	.align		4
.L_11:
        /*0028*/ 	.byte	0x04, 0x17
        /*002a*/ 	.short	(.L_13 - .L_12)
.L_12:
        /*002c*/ 	.word	0x00000000
        /*0030*/ 	.short	0x0001
        /*0032*/ 	.short	0x0008
        /*0034*/ 	.byte	0x00, 0xf5, 0x21, 0x00


	//----- nvinfo : EIATTR_KPARAM_INFO
	.align		4
.L_13:
        /*0038*/ 	.byte	0x04, 0x17
        /*003a*/ 	.short	(.L_15 - .L_14)
.L_14:
        /*003c*/ 	.word	0x00000000
        /*0040*/ 	.short	0x0000
        /*0042*/ 	.short	0x0000
        /*0044*/ 	.byte	0x00, 0xf5, 0x21, 0x00


	//----- nvinfo : EIATTR_SPARSE_MMA_MASK
	.align		4
.L_15:
        /*0048*/ 	.byte	0x03, 0x50
        /*004a*/ 	.short	0x0000


	//----- nvinfo : EIATTR_MAXREG_COUNT
	.align		4
        /*004c*/ 	.byte	0x03, 0x1b
        /*004e*/ 	.short	0x00ff


	//----- nvinfo : EIATTR_NUM_BARRIERS
	.align		4
        /*0050*/ 	.byte	0x02, 0x4c
        /*0052*/ 	.byte	0x01
	.zero		1


	//----- nvinfo : EIATTR_MERCURY_ISA_VERSION
	.align		4
        /*0054*/ 	.byte	0x03, 0x5f
        /*0056*/ 	.short	0x0101


	//----- nvinfo : EIATTR_VRC_CTA_INIT_COUNT
	.align		4
        /*0058*/ 	.byte	0x02, 0x4a
	.zero		1
	.zero		1


	//----- nvinfo : EIATTR_EXIT_INSTR_OFFSETS
	.align		4
        /*005c*/ 	.byte	0x04, 0x1c
        /*005e*/ 	.short	(.L_17 - .L_16)


	//   ....[0]....
.L_16:
        /*0060*/ 	.word	0x00000860


	//----- nvinfo : EIATTR_CRS_STACK_SIZE
	.align		4
.L_17:
        /*0064*/ 	.byte	0x04, 0x1e
        /*0066*/ 	.short	(.L_19 - .L_18)
.L_18:
        /*0068*/ 	.word	0x00000000


	//----- nvinfo : EIATTR_CBANK_PARAM_SIZE
	.align		4
.L_19:
        /*006c*/ 	.byte	0x03, 0x19
        /*006e*/ 	.short	0x001c


	//----- nvinfo : EIATTR_PARAM_CBANK
	.align		4
        /*0070*/ 	.byte	0x04, 0x0a
        /*0072*/ 	.short	(.L_21 - .L_20)
	.align		4
.L_20:
        /*0074*/ 	.word	index@(.nv.constant0._Z13StencilKernelPfS_S_j)
        /*0078*/ 	.short	0x0380
        /*007a*/ 	.short	0x001c


	//----- nvinfo : EIATTR_SW_WAR
	.align		4
.L_21:
        /*007c*/ 	.byte	0x04, 0x36
        /*007e*/ 	.short	(.L_23 - .L_22)
.L_22:
        /*0080*/ 	.word	0x00000008
.L_23:


//--------------------- .nv.callgraph             --------------------------
	.section	.nv.callgraph,"",@"SHT_CUDA_CALLGRAPH"
	.align	4
	.sectionentsize	8
	.align		4
        /*0000*/ 	.word	0x00000000
	.align		4
        /*0004*/ 	.word	0xffffffff
	.align		4
        /*0008*/ 	.word	0x00000000
	.align		4
        /*000c*/ 	.word	0xfffffffe
	.align		4
        /*0010*/ 	.word	0x00000000
	.align		4
        /*0014*/ 	.word	0xfffffffd
	.align		4
        /*0018*/ 	.word	0x00000000
	.align		4
        /*001c*/ 	.word	0xfffffffc


//--------------------- .text._Z13StencilKernelPfS_S_j --------------------------
	.section	.text._Z13StencilKernelPfS_S_j,"ax",@progbits
	.align	128
        .global         _Z13StencilKernelPfS_S_j
        .type           _Z13StencilKernelPfS_S_j,@function
        .size           _Z13StencilKernelPfS_S_j,(.L_x_5 - _Z13StencilKernelPfS_S_j)
        .other          _Z13StencilKernelPfS_S_j,@"STO_CUDA_ENTRY STV_DEFAULT"
_Z13StencilKernelPfS_S_j:
.text._Z13StencilKernelPfS_S_j:
[----:B------:R-:W-:Y:S01]  /*0000*/  LDC R1, c[0x0][0x37c] ;  /* 0x0000df00ff017b82 */ /* 0x000fe20000000800 */
[----:B------:R-:W0:Y:S07]  /*0010*/  S2R R14, SR_TID.Y ;  /* 0x00000000000e7919 */ /* 0x000e2e0000002200 */
[----:B------:R-:W1:Y:S01]  /*0020*/  LDC R7, c[0x0][0x398] ;  /* 0x0000e600ff077b82 */ /* 0x000e620000000800 */
[----:B------:R-:W2:Y:S01]  /*0030*/  LDCU.64 UR6, c[0x0][0x358] ;  /* 0x00006b00ff0677ac */ /* 0x000ea20008000a00 */
[----:B------:R-:W0:Y:S01]  /*0040*/  S2R R3, SR_CTAID.Y ;  /* 0x0000000000037919 */ /* 0x000e220000002600 */
[----:B------:R-:W3:Y:S01]  /*0050*/  S2R R16, SR_TID.X ;  /* 0x0000000000107919 */ /* 0x000ee20000002100 */
[----:B------:R-:W4:Y:S01]  /*0060*/  S2R R19, SR_CTAID.Z ;  /* 0x0000000000137919 */ /* 0x000f220000002700 */
[----:B------:R-:W2:Y:S01]  /*0070*/  S2R R5, SR_CTAID.X ;  /* 0x0000000000057919 */ /* 0x000ea20000002500 */
[----:B0-----:R-:W-:-:S02]  /*0080*/  IMAD R6, R3, 0x2, R14 ;  /* 0x0000000203067824 */ /* 0x001fc400078e020e */
[----:B---3--:R-:W-:-:S03]  /*0090*/  VIADD R12, R16, 0xffffffff ;  /* 0xffffffff100c7836 */ /* 0x008fc60000000000 */
[C---:B------:R-:W-:Y:S01]  /*00a0*/  ISETP.NE.AND P2, PT, R6.reuse, RZ, PT ;  /* 0x000000ff0600720c */ /* 0x040fe20003f45270 */
[----:B------:R-:W-:Y:S01]  /*00b0*/  VIADD R18, R6, 0xffffffff ;  /* 0xffffffff06127836 */ /* 0x000fe20000000000 */
[----:B----4-:R-:W-:Y:S02]  /*00c0*/  SHF.L.U32 R17, R19, 0x1, RZ ;  /* 0x0000000113117819 */ /* 0x010fe400000006ff */
[----:B--2---:R-:W-:-:S03]  /*00d0*/  LEA R8, R5, R12, 0x1 ;  /* 0x0000000c05087211 */ /* 0x004fc600078e08ff */
[C---:B------:R-:W-:Y:S01]  /*00e0*/  VIADD R15, R17.reuse, 0x1 ;  /* 0x00000001110f7836 */ /* 0x040fe20000000000 */
[C---:B------:R-:W-:Y:S02]  /*00f0*/  VIMNMX.U32 R0, PT, PT, R17.reuse, R18, !PT ;  /* 0x0000001211007248 */ /* 0x040fe40007fe0000 */
[-C--:B-1----:R-:W-:Y:S02]  /*0100*/  ISETP.GE.U32.AND P3, PT, R8, R7.reuse, PT ;  /* 0x000000070800720c */ /* 0x082fe40003f66070 */
[-C--:B------:R-:W-:Y:S01]  /*0110*/  ISETP.LT.U32.AND P0, PT, R0, R7.reuse, P2 ;  /* 0x000000070000720c */ /* 0x080fe20001701070 */
[----:B------:R-:W-:Y:S01]  /*0120*/  IMAD R0, R17, R7, R18 ;  /* 0x0000000711007224 */ /* 0x000fe200078e0212 */
[----:B------:R-:W-:Y:S02]  /*0130*/  ISETP.GT.AND P3, PT, R8, -0x1, !P3 ;  /* 0xffffffff0800780c */ /* 0x000fe40005f64270 */
[----:B------:R-:W-:Y:S02]  /*0140*/  VIMNMX.U32 R10, PT, PT, R18, R15, !PT ;  /* 0x0000000f120a7248 */ /* 0x000fe40007fe0000 */
[----:B------:R-:W-:-:S02]  /*0150*/  PLOP3.LUT P0, PT, P0, P3, PT, 0x80, 0x8 ;  /* 0x000000000008781c */ /* 0x000fc40000707070 */
[----:B------:R-:W-:-:S04]  /*0160*/  ISETP.LT.U32.AND P1, PT, R10, R7, P2 ;  /* 0x000000070a00720c */ /* 0x000fc80001721070 */
[----:B------:R-:W-:-:S07]  /*0170*/  PLOP3.LUT P1, PT, P1, P3, PT, 0x80, 0x8 ;  /* 0x000000000008781c */ /* 0x000fce0000f27070 */
[----:B------:R-:W0:Y:S01]  /*0180*/  @P0 LDC.64 R4, c[0x0][0x380] ;  /* 0x0000e000ff040b82 */ /* 0x000e220000000a00 */
[----:B------:R-:W-:-:S07]  /*0190*/  @P0 IMAD R13, R0, R7, R8 ;  /* 0x00000007000d0224 */ /* 0x000fce00078e0208 */
[----:B------:R-:W1:Y:S01]  /*01a0*/  @P1 LDC.64 R2, c[0x0][0x380] ;  /* 0x0000e000ff021b82 */ /* 0x000e620000000a00 */
[----:B0-----:R-:W-:-:S04]  /*01b0*/  @P0 IMAD.WIDE.U32 R4, R13, 0x4, R4 ;  /* 0x000000040d040825 */ /* 0x001fc800078e0004 */
[-C--:B------:R-:W-:Y:S02]  /*01c0*/  @P1 IMAD R13, R15, R7.reuse, R18 ;  /* 0x000000070f0d1224 */ /* 0x080fe400078e0212 */
[----:B------:R0:W2:Y:S02]  /*01d0*/  @P0 LDG.E R15, desc[UR6][R4.64] ;  /* 0x00000006040f0981 */ /* 0x0000a4000c1e1900 */
[----:B------:R-:W-:-:S04]  /*01e0*/  @P1 IMAD R13, R13, R7, R8 ;  /* 0x000000070d0d1224 */ /* 0x000fc800078e0208 */
[----:B-1----:R-:W-:Y:S01]  /*01f0*/  @P1 IMAD.WIDE.U32 R2, R13, 0x4, R2 ;  /* 0x000000040d021825 */ /* 0x002fe200078e0002 */
[----:B------:R-:W-:-:S04]  /*0200*/  IADD3 R20, PT, PT, R17, -0x1, RZ ;  /* 0xffffffff11147810 */ /* 0x000fc80007ffe0ff */
[----:B------:R1:W5:Y:S01]  /*0210*/  @P1 LDG.E R9, desc[UR6][R2.64] ;  /* 0x0000000602091981 */ /* 0x000362000c1e1900 */
[----:B------:R-:W-:Y:S01]  /*0220*/  ISETP.NE.AND P1, PT, R19, RZ, P2 ;  /* 0x000000ff1300720c */ /* 0x000fe20001725270 */
[----:B------:R-:W-:Y:S01]  /*0230*/  VIADD R13, R7, 0xffffffff ;  /* 0xffffffff070d7836 */ /* 0x000fe20000000000 */
[----:B------:R-:W-:Y:S01]  /*0240*/  VIADDMNMX.U32 R22, R17, 0x2, R18, !PT ;  /* 0x0000000211167846 */ /* 0x000fe20007800012 */
[----:B------:R-:W3:Y:S01]  /*0250*/  S2UR UR5, SR_CgaCtaId ;  /* 0x00000000000579c3 */ /* 0x000ee20000008800 */
[-C--:B------:R-:W-:Y:S01]  /*0260*/  ISETP.LT.U32.AND P1, PT, R20, R7.reuse, P1 ;  /* 0x000000071400720c */ /* 0x080fe20000f21070 */
[----:B------:R-:W-:Y:S01]  /*0270*/  UMOV UR4, 0x400 ;  /* 0x0000040000047882 */ /* 0x000fe20000000000 */
[-C--:B------:R-:W-:Y:S02]  /*0280*/  ISETP.LT.U32.AND P2, PT, R22, R7.reuse, P2 ;  /* 0x000000071600720c */ /* 0x080fe40001741070 */
[----:B------:R-:W-:-:S04]  /*0290*/  ISETP.LT.U32.AND P1, PT, R18, R7, P1 ;  /* 0x000000071200720c */ /* 0x000fc80000f21070 */
[----:B------:R-:W-:Y:S02]  /*02a0*/  PLOP3.LUT P1, PT, P1, P3, PT, 0x80, 0x8 ;  /* 0x000000000008781c */ /* 0x000fe40000f27070 */
[----:B------:R-:W-:Y:S02]  /*02b0*/  PLOP3.LUT P3, PT, P2, P3, PT, 0x80, 0x8 ;  /* 0x000000000008781c */ /* 0x000fe40001767070 */
[----:B------:R-:W-:Y:S02]  /*02c0*/  ISETP.GE.U32.AND P2, PT, R17, R13, PT ;  /* 0x0000000d1100720c */ /* 0x000fe40003f46070 */
[----:B------:R-:W-:Y:S02]  /*02d0*/  IADD3 R17, PT, PT, R14, -0x1, RZ ;  /* 0xffffffff0e117810 */ /* 0x000fe40007ffe0ff */
[----:B------:R-:W-:Y:S02]  /*02e0*/  ISETP.EQ.OR P2, PT, R19, RZ, P2 ;  /* 0x000000ff1300720c */ /* 0x000fe40001742670 */
[----:B------:R-:W-:-:S02]  /*02f0*/  LOP3.LUT R12, R17, R12, RZ, 0xfc, !PT ;  /* 0x0000000c110c7212 */ /* 0x000fc400078efcff */
[----:B------:R-:W-:Y:S01]  /*0300*/  ISETP.LT.U32.OR P2, PT, R6, 0x2, P2 ;  /* 0x000000020600780c */ /* 0x000fe20001741470 */
[----:B0-----:R-:W0:Y:S01]  /*0310*/  @P1 LDC.64 R4, c[0x0][0x380] ;  /* 0x0000e000ff041b82 */ /* 0x001e220000000a00 */
[----:B---3--:R-:W-:Y:S02]  /*0320*/  ULEA UR4, UR5, UR4, 0x18 ;  /* 0x0000000405047291 */ /* 0x008fe4000f8ec0ff */
[----:B------:R-:W-:Y:S01]  /*0330*/  ISETP.GE.U32.OR P2, PT, R18, R13, P2 ;  /* 0x0000000d1200720c */ /* 0x000fe20001746470 */
[----:B------:R-:W-:-:S03]  /*0340*/  @P1 IMAD R18, R20, R7, R18 ;  /* 0x0000000714121224 */ /* 0x000fc600078e0212 */
[----:B------:R-:W-:Y:S01]  /*0350*/  ISETP.LT.OR P2, PT, R8, 0x1, P2 ;  /* 0x000000010800780c */ /* 0x000fe20001741670 */
[----:B-1----:R-:W1:Y:S01]  /*0360*/  @P3 LDC.64 R2, c[0x0][0x380] ;  /* 0x0000e000ff023b82 */ /* 0x002e620000000a00 */
[----:B------:R-:W-:Y:S01]  /*0370*/  @P1 IMAD R17, R18, R7, R8 ;  /* 0x0000000712111224 */ /* 0x000fe200078e0208 */
[----:B------:R-:W-:Y:S01]  /*0380*/  LEA R19, R14, UR4, 0x4 ;  /* 0x000000040e137c11 */ /* 0x000fe2000f8e20ff */
[----:B------:R-:W-:Y:S01]  /*0390*/  @P3 IMAD R14, R7, 0x2, R0 ;  /* 0x00000002070e3824 */ /* 0x000fe200078e0200 */
[----:B------:R-:W-:Y:S02]  /*03a0*/  ISETP.GE.U32.OR P2, PT, R8, R13, P2 ;  /* 0x0000000d0800720c */ /* 0x000fe40001746470 */
[----:B------:R-:W-:Y:S02]  /*03b0*/  LEA R16, R16, R19, 0x2 ;  /* 0x0000001310107211 */ /* 0x000fe400078e10ff */
[----:B------:R-:W-:Y:S01]  /*03c0*/  ISETP.GT.U32.OR P2, PT, R12, 0x1, P2 ;  /* 0x000000010c00780c */ /* 0x000fe20001744470 */
[----:B------:R-:W-:Y:S01]  /*03d0*/  BSSY.RECONVERGENT B0, `(.L_x_0) ;  /* 0x0000020000007945 */ /* 0x000fe20003800200 */
[----:B0-----:R-:W-:-:S04]  /*03e0*/  @P1 IMAD.WIDE.U32 R4, R17, 0x4, R4 ;  /* 0x0000000411041825 */ /* 0x001fc800078e0004 */
[----:B------:R-:W-:Y:S01]  /*03f0*/  @P3 IMAD R17, R14, R7, R8 ;  /* 0x000000070e113224 */ /* 0x000fe200078e0208 */
[----:B------:R0:W5:Y:S03]  /*0400*/  @P1 LDG.E R11, desc[UR6][R4.64] ;  /* 0x00000006040b1981 */ /* 0x000166000c1e1900 */
[----:B-1----:R-:W-:Y:S01]  /*0410*/  @P3 IMAD.WIDE.U32 R2, R17, 0x4, R2 ;  /* 0x0000000411023825 */ /* 0x002fe200078e0002 */
[----:B--2---:R0:W-:Y:S01]  /*0420*/  @P0 STS [R16], R15 ;  /* 0x0000000f10000388 */ /* 0x0041e20000000800 */
[----:B------:R-:W-:Y:S06]  /*0430*/  BAR.SYNC.DEFER_BLOCKING 0x0 ;  /* 0x0000000000007b1d */ /* 0x000fec0000010000 */
[----:B------:R-:W-:Y:S05]  /*0440*/  @P2 BRA `(.L_x_1) ;  /* 0x0000000000602947 */ /* 0x000fea0003800000 */
[----:B0-----:R-:W0:Y:S01]  /*0450*/  LDC.64 R14, c[0x0][0x390] ;  /* 0x0000e400ff0e7b82 */ /* 0x001e220000000a00 */
[----:B------:R-:W1:Y:S04]  /*0460*/  LDS R5, [R16+-0x4] ;  /* 0xfffffc0010057984 */ /* 0x000e680000000800 */
[----:B------:R-:W2:Y:S04]  /*0470*/  LDS R24, [R16] ;  /* 0x0000000010187984 */ /* 0x000ea80000000800 */
[----:B------:R-:W3:Y:S04]  /*0480*/  LDS R25, [R16+0x4] ;  /* 0x0000040010197984 */ /* 0x000ee80000000800 */
[----:B------:R-:W4:Y:S04]  /*0490*/  LDS R27, [R16+-0x10] ;  /* 0xfffff000101b7984 */ /* 0x000f280000000800 */
[----:B------:R-:W4:Y:S04]  /*04a0*/  LDS R22, [R16+0x10] ;  /* 0x0000100010167984 */ /* 0x000f280000000800 */
[----:B0-----:R-:W1:Y:S04]  /*04b0*/  LDG.E R4, desc[UR6][R14.64+0x4] ;  /* 0x000004060e047981 */ /* 0x001e68000c1e1900 */
[----:B------:R-:W2:Y:S04]  /*04c0*/  LDG.E R23, desc[UR6][R14.64] ;  /* 0x000000060e177981 */ /* 0x000ea8000c1e1900 */
[----:B------:R-:W3:Y:S04]  /*04d0*/  LDG.E R21, desc[UR6][R14.64+0x8] ;  /* 0x000008060e157981 */ /* 0x000ee8000c1e1900 */
[----:B------:R-:W4:Y:S04]  /*04e0*/  LDG.E R19, desc[UR6][R14.64+0xc] ;  /* 0x00000c060e137981 */ /* 0x000f28000c1e1900 */
[----:B------:R-:W4:Y:S04]  /*04f0*/  LDG.E R17, desc[UR6][R14.64+0x10] ;  /* 0x000010060e117981 */ /* 0x000f28000c1e1900 */
[----:B------:R-:W4:Y:S04]  /*0500*/  LDG.E R20, desc[UR6][R14.64+0x14] ;  /* 0x000014060e147981 */ /* 0x000f28000c1e1900 */
[----:B------:R0:W4:Y:S02]  /*0510*/  LDG.E R18, desc[UR6][R14.64+0x18] ;  /* 0x000018060e127981 */ /* 0x000124000c1e1900 */
[----:B0-----:R-:W-:-:S02]  /*0520*/  IMAD R15, R0, R7, R8 ;  /* 0x00000007000f7224 */ /* 0x001fc400078e0208 */
[----:B-1----:R-:W-:Y:S02]  /*0530*/  FMUL R26, R4, R5 ;  /* 0x00000005041a7220 */ /* 0x002fe40000400000 */
[----:B------:R-:W0:Y:S02]  /*0540*/  LDC.64 R4, c[0x0][0x388] ;  /* 0x0000e200ff047b82 */ /* 0x000e240000000a00 */
[----:B--2---:R-:W-:-:S04]  /*0550*/  FFMA R24, R23, R24, R26 ;  /* 0x0000001817187223 */ /* 0x004fc8000000001a */
[----:B---3--:R-:W-:-:S04]  /*0560*/  FFMA R24, R21, R25, R24 ;  /* 0x0000001915187223 */ /* 0x008fc80000000018 */
[----:B----4-:R-:W-:-:S04]  /*0570*/  FFMA R24, R19, R27, R24 ;  /* 0x0000001b13187223 */ /* 0x010fc80000000018 */
[----:B------:R-:W-:-:S04]  /*0580*/  FFMA R22, R17, R22, R24 ;  /* 0x0000001611167223 */ /* 0x000fc80000000018 */
[----:B-----5:R-:W-:-:S04]  /*0590*/  FFMA R20, R11, R20, R22 ;  /* 0x000000140b147223 */ /* 0x020fc80000000016 */
[----:B------:R-:W-:Y:S01]  /*05a0*/  FFMA R11, R9, R18, R20 ;  /* 0x00000012090b7223 */ /* 0x000fe20000000014 */
[----:B0-----:R-:W-:-:S05]  /*05b0*/  IMAD.WIDE.U32 R4, R15, 0x4, R4 ;  /* 0x000000040f047825 */ /* 0x001fca00078e0004 */
[----:B------:R1:W-:Y:S02]  /*05c0*/  STG.E desc[UR6][R4.64], R11 ;  /* 0x0000000b04007986 */ /* 0x0003e4000c101906 */
.L_x_1:
[----:B------:R-:W-:Y:S05]  /*05d0*/  BSYNC.RECONVERGENT B0 ;  /* 0x0000000000007941 */ /* 0x000fea0003800200 */
.L_x_0:
[----:B------:R-:W-:Y:S01]  /*05e0*/  BAR.SYNC.DEFER_BLOCKING 0x0 ;  /* 0x0000000000007b1d */ /* 0x000fe20000010000 */
[----:B------:R-:W-:-:S04]  /*05f0*/  ISETP.GE.U32.AND P0, PT, R6, 0x2, PT ;  /* 0x000000020600780c */ /* 0x000fc80003f06070 */
[----:B------:R-:W-:-:S04]  /*0600*/  ISETP.GE.U32.OR P0, PT, R10, R13, !P0 ;  /* 0x0000000d0a00720c */ /* 0x000fc80004706470 */
[----:B------:R-:W-:-:S04]  /*0610*/  ISETP.LT.OR P0, PT, R8, 0x1, P0 ;  /* 0x000000010800780c */ /* 0x000fc80000701670 */
[----:B------:R-:W-:-:S04]  /*0620*/  ISETP.GE.U32.OR P0, PT, R8, R13, P0 ;  /* 0x0000000d0800720c */ /* 0x000fc80000706470 */
[----:B------:R-:W-:Y:S02]  /*0630*/  ISETP.GT.U32.OR P0, PT, R12, 0x1, P0 ;  /* 0x000000010c00780c */ /* 0x000fe40000704470 */
[-C--:B------:R-:W-:Y:S01]  /*0640*/  IADD3 R0, PT, PT, R0, R7.reuse, RZ ;  /* 0x0000000700007210 */ /* 0x080fe20007ffe0ff */
[----:B------:R-:W-:Y:S01]  /*0650*/  BSSY.RECONVERGENT B0, `(.L_x_2) ;  /* 0x000001e000007945 */ /* 0x000fe20003800200 */
[----:B01----:R-:W0:Y:S04]  /*0660*/  LDS R4, [R16] ;  /* 0x0000000010047984 */ /* 0x003e280000000800 */
[----:B-----5:R1:W-:Y:S01]  /*0670*/  STS [R16], R9 ;  /* 0x0000000910007388 */ /* 0x0203e20000000800 */
[----:B------:R-:W-:-:S03]  /*0680*/  IMAD R5, R0, R7, R8 ;  /* 0x0000000700057224 */ /* 0x000fc600078e0208 */
[----:B-1----:R1:W5:Y:S01]  /*0690*/  @P3 LDG.E R9, desc[UR6][R2.64] ;  /* 0x0000000602093981 */ /* 0x002362000c1e1900 */
[----:B------:R-:W-:Y:S06]  /*06a0*/  BAR.SYNC.DEFER_BLOCKING 0x0 ;  /* 0x0000000000007b1d */ /* 0x000fec0000010000 */
[----:B------:R-:W-:Y:S05]  /*06b0*/  @P0 BRA `(.L_x_3) ;  /* 0x00000000005c0947 */ /* 0x000fea0003800000 */
[----:B------:R-:W2:Y:S01]  /*06c0*/  LDC.64 R6, c[0x0][0x390] ;  /* 0x0000e400ff067b82 */ /* 0x000ea20000000a00 */
[----:B------:R-:W3:Y:S04]  /*06d0*/  LDS R13, [R16+-0x4] ;  /* 0xfffffc00100d7984 */ /* 0x000ee80000000800 */
[----:B------:R-:W4:Y:S03]  /*06e0*/  LDS R11, [R16] ;  /* 0x00000000100b7984 */ /* 0x000f260000000800 */
[----:B-1----:R-:W1:Y:S01]  /*06f0*/  LDC.64 R2, c[0x0][0x388] ;  /* 0x0000e200ff027b82 */ /* 0x002e620000000a00 */
[----:B------:R-:W0:Y:S04]  /*0700*/  LDS R10, [R16+0x4] ;  /* 0x00000400100a7984 */ /* 0x000e280000000800 */
[----:B------:R-:W0:Y:S04]  /*0710*/  LDS R12, [R16+-0x10] ;  /* 0xfffff000100c7984 */ /* 0x000e280000000800 */
[----:B------:R-:W0:Y:S04]  /*0720*/  LDS R14, [R16+0x10] ;  /* 0x00001000100e7984 */ /* 0x000e280000000800 */
[----:B--2---:R-:W3:Y:S04]  /*0730*/  LDG.E R8, desc[UR6][R6.64+0x4] ;  /* 0x0000040606087981 */ /* 0x004ee8000c1e1900 */
[----:B------:R-:W4:Y:S04]  /*0740*/  LDG.E R0, desc[UR6][R6.64] ;  /* 0x0000000606007981 */ /* 0x000f28000c1e1900 */
[----:B------:R-:W0:Y:S04]  /*0750*/  LDG.E R15, desc[UR6][R6.64+0x8] ;  /* 0x00000806060f7981 */ /* 0x000e28000c1e1900 */
[----:B------:R-:W2:Y:S04]  /*0760*/  LDG.E R17, desc[UR6][R6.64+0xc] ;  /* 0x00000c0606117981 */ /* 0x000ea8000c1e1900 */
[----:B------:R-:W2:Y:S04]  /*0770*/  LDG.E R19, desc[UR6][R6.64+0x10] ;  /* 0x0000100606137981 */ /* 0x000ea8000c1e1900 */
[----:B------:R-:W2:Y:S04]  /*0780*/  LDG.E R18, desc[UR6][R6.64+0x14] ;  /* 0x0000140606127981 */ /* 0x000ea8000c1e1900 */
[----:B------:R-:W2:Y:S01]  /*0790*/  LDG.E R21, desc[UR6][R6.64+0x18] ;  /* 0x0000180606157981 */ /* 0x000ea2000c1e1900 */
[----:B-1----:R-:W-:-:S04]  /*07a0*/  IMAD.WIDE.U32 R2, R5, 0x4, R2 ;  /* 0x0000000405027825 */ /* 0x002fc800078e0002 */
[----:B---3--:R-:W-:-:S04]  /*07b0*/  FMUL R13, R8, R13 ;  /* 0x0000000d080d7220 */ /* 0x008fc80000400000 */
[----:B----4-:R-:W-:-:S04]  /*07c0*/  FFMA R0, R0, R11, R13 ;  /* 0x0000000b00007223 */ /* 0x010fc8000000000d */
[----:B0-----:R-:W-:-:S04]  /*07d0*/  FFMA R0, R15, R10, R0 ;  /* 0x0000000a0f007223 */ /* 0x001fc80000000000 */
[----:B--2---:R-:W-:-:S04]  /*07e0*/  FFMA R0, R17, R12, R0 ;  /* 0x0000000c11007223 */ /* 0x004fc80000000000 */
[----:B------:R-:W-:-:S04]  /*07f0*/  FFMA R19, R19, R14, R0 ;  /* 0x0000000e13137223 */ /* 0x000fc80000000000 */
[----:B------:R-:W-:-:S04]  /*0800*/  FFMA R4, R4, R18, R19 ;  /* 0x0000001204047223 */ /* 0x000fc80000000013 */
[----:B-----5:R-:W-:-:S05]  /*0810*/  FFMA R21, R21, R9, R4 ;  /* 0x0000000915157223 */ /* 0x020fca0000000004 */
[----:B------:R2:W-:Y:S02]  /*0820*/  STG.E desc[UR6][R2.64], R21 ;  /* 0x0000001502007986 */ /* 0x0005e4000c101906 */
.L_x_3:
[----:B------:R-:W-:Y:S05]  /*0830*/  BSYNC.RECONVERGENT B0 ;  /* 0x0000000000007941 */ /* 0x000fea0003800200 */
.L_x_2:
[----:B------:R-:W-:Y:S06]  /*0840*/  BAR.SYNC.DEFER_BLOCKING 0x0 ;  /* 0x0000000000007b1d */ /* 0x000fec0000010000 */
[----:B-----5:R-:W-:Y:S01]  /*0850*/  STS [R16], R9 ;  /* 0x0000000910007388 */ /* 0x020fe20000000800 */
[----:B------:R-:W-:Y:S05]  /*0860*/  EXIT ;  /* 0x000000000000794d */ /* 0x000fea0003800000 */
.L_x_4:
[----:B------:R-:W-:-:S00]  /*0870*/  BRA `(.L_x_4) ;  /* 0xfffffffc00fc7947 */ /* 0x000fc0000383ffff */
[----:B------:R-:W-:-:S00]  /*0880*/  NOP ;  /* 0x0000000000007918 */ /* 0x000fc00000000000 */
[----:B------:R-:W-:-:S00]  /*0890*/  NOP ;  /* 0x0000000000007918 */ /* 0x000fc00000000000 */
[----:B------:R-:W-:-:S00]  /*08a0*/  NOP ;  /* 0x0000000000007918 */ /* 0x000fc00000000000 */
[----:B------:R-:W-:-:S00]  /*08b0*/  NOP ;  /* 0x0000000000007918 */ /* 0x000fc00000000000 */
[----:B------:R-:W-:-:S00]  /*08c0*/  NOP ;  /* 0x0000000000007918 */ /* 0x000fc00000000000 */
[----:B------:R-:W-:-:S00]  /*08d0*/  NOP ;  /* 0x0000000000007918 */ /* 0x000fc00000000000 */
[----:B------:R-:W-:-:S00]  /*08e0*/  NOP ;  /* 0x0000000000007918 */ /* 0x000fc00000000000 */
[----:B------:R-:W-:-:S00]  /*08f0*/  NOP ;  /* 0x0000000000007918 */ /* 0x000fc00000000000 */
.L_x_5:


//--------------------- .nv.shared._Z13StencilKernelPfS_S_j --------------------------
	.section	.nv.shared._Z13StencilKernelPfS_S_j,"aw",@nobits
	.sectionflags	@""
	.align	4
.nv.shared._Z13StencilKernelPfS_S_j:
	.zero		1088


//--------------------- .nv.shared.reserved.0     --------------------------
	.section	.nv.shared.reserved.0,"aw",@nobits
	.weak		__nv_reservedSMEM_offset_0_alias
	.size		__nv_reservedSMEM_offset_0_alias, 0, 64
	.other		__nv_reservedSMEM_offset_0_alias,@"STO_CUDA_RESERVED_SHARED STV_DEFAULT"
__nv_reservedSMEM_offset_0_alias:
	.zero		0
	.zero		64


//--------------------- .nv.constant0._Z13StencilKernelPfS_S_j --------------------------
	.section	.nv.constant0._Z13StencilKernelPfS_S_j,"a",@progbits
	.sectionflags	@""
	.align	4
.nv.constant0._Z13StencilKernelPfS_S_j:
	.zero		924


//--------------------- SYMBOLS --------------------------

	.type		.nv.reservedSmem.offset0,@object
	.size		.nv.reservedSmem.offset0,0x4
	.type		.nv.reservedSmem.cap,@object
	.size		.nv.reservedSmem.cap,0x4
